//
// Generated by NVIDIA NVVM Compiler
//
// Compiler Build ID: CL-36424714
// Cuda compilation tools, release 13.0, V13.0.88
// Based on NVVM 20.0.0
//

.version 9.0
.target sm_100
.address_size 64

	// .globl	_Z22matmul_regblock_nosmemPKfS0_Pfiii

.visible .entry _Z22matmul_regblock_nosmemPKfS0_Pfiii(
	.param .u64 .ptr .align 1 _Z22matmul_regblock_nosmemPKfS0_Pfiii_param_0,
	.param .u64 .ptr .align 1 _Z22matmul_regblock_nosmemPKfS0_Pfiii_param_1,
	.param .u64 .ptr .align 1 _Z22matmul_regblock_nosmemPKfS0_Pfiii_param_2,
	.param .u32 _Z22matmul_regblock_nosmemPKfS0_Pfiii_param_3,
	.param .u32 _Z22matmul_regblock_nosmemPKfS0_Pfiii_param_4,
	.param .u32 _Z22matmul_regblock_nosmemPKfS0_Pfiii_param_5
)
{
	.reg .pred 	%p<31>;
	.reg .b32 	%r<39>;
	.reg .b32 	%f<115>;
	.reg .b64 	%rd<58>;

	ld.param.u64 	%rd22, [_Z22matmul_regblock_nosmemPKfS0_Pfiii_param_0];
	ld.param.u64 	%rd23, [_Z22matmul_regblock_nosmemPKfS0_Pfiii_param_1];
	ld.param.u64 	%rd24, [_Z22matmul_regblock_nosmemPKfS0_Pfiii_param_2];
	ld.param.u32 	%r12, [_Z22matmul_regblock_nosmemPKfS0_Pfiii_param_3];
	ld.param.u32 	%r13, [_Z22matmul_regblock_nosmemPKfS0_Pfiii_param_4];
	ld.param.u32 	%r14, [_Z22matmul_regblock_nosmemPKfS0_Pfiii_param_5];
	cvta.to.global.u64 	%rd1, %rd24;
	mov.u32 	%r15, %ctaid.x;
	mov.u32 	%r16, %ctaid.y;
	mov.u32 	%r17, %tid.x;
	mov.u32 	%r18, %tid.y;
	shl.b32 	%r19, %r16, 6;
	shl.b32 	%r20, %r15, 6;
	shl.b32 	%r21, %r18, 2;
	shl.b32 	%r22, %r17, 2;
	add.s32 	%r1, %r19, %r21;
	add.s32 	%r2, %r20, %r22;
	setp.lt.s32 	%p1, %r13, 1;
	mov.f32 	%f75, 0f00000000;
	mov.f32 	%f76, %f75;
	mov.f32 	%f77, %f75;
	mov.f32 	%f78, %f75;
	mov.f32 	%f79, %f75;
	mov.f32 	%f80, %f75;
	mov.f32 	%f81, %f75;
	mov.f32 	%f82, %f75;
	mov.f32 	%f83, %f75;
	mov.f32 	%f84, %f75;
	mov.f32 	%f85, %f75;
	mov.f32 	%f86, %f75;
	mov.f32 	%f87, %f75;
	mov.f32 	%f88, %f75;
	mov.f32 	%f89, %f75;
	mov.f32 	%f90, %f75;
	@%p1 bra 	$L__BB0_19;
	cvta.to.global.u64 	%rd25, %rd22;
	add.s32 	%r3, %r1, 1;
	add.s32 	%r4, %r1, 2;
	add.s32 	%r5, %r1, 3;
	neg.s32 	%r38, %r13;
	mul.wide.u32 	%rd26, %r13, %r1;
	shl.b64 	%rd27, %rd26, 2;
	add.s64 	%rd57, %rd25, %rd27;
	mul.wide.u32 	%rd28, %r3, %r13;
	shl.b64 	%rd29, %rd28, 2;
	add.s64 	%rd56, %rd25, %rd29;
	mul.wide.u32 	%rd30, %r4, %r13;
	shl.b64 	%rd31, %rd30, 2;
	add.s64 	%rd55, %rd25, %rd31;
	mul.wide.u32 	%rd32, %r2, 4;
	cvta.to.global.u64 	%rd33, %rd23;
	add.s64 	%rd34, %rd32, %rd33;
	add.s64 	%rd54, %rd34, 8;
	mul.wide.u32 	%rd6, %r14, 4;
	mul.wide.u32 	%rd35, %r5, %r13;
	shl.b64 	%rd36, %rd35, 2;
	add.s64 	%rd53, %rd25, %rd36;
	mov.f32 	%f75, 0f00000000;
$L__BB0_2:
	setp.lt.s32 	%p2, %r1, %r12;
	mov.f32 	%f107, 0f00000000;
	@%p2 bra 	$L__BB0_3;
	bra.uni 	$L__BB0_4;
$L__BB0_3:
	ld.global.nc.f32 	%f107, [%rd57];
$L__BB0_4:
	setp.ge.s32 	%p3, %r3, %r12;
	mov.f32 	%f108, 0f00000000;
	@%p3 bra 	$L__BB0_6;
	ld.global.nc.f32 	%f108, [%rd56];
$L__BB0_6:
	setp.ge.s32 	%p4, %r4, %r12;
	mov.f32 	%f109, 0f00000000;
	@%p4 bra 	$L__BB0_8;
	ld.global.nc.f32 	%f109, [%rd55];
$L__BB0_8:
	setp.ge.s32 	%p5, %r5, %r12;
	mov.f32 	%f110, 0f00000000;
	@%p5 bra 	$L__BB0_10;
	ld.global.nc.f32 	%f110, [%rd53];
$L__BB0_10:
	setp.ge.s32 	%p6, %r2, %r14;
	mov.f32 	%f111, 0f00000000;
	@%p6 bra 	$L__BB0_12;
	ld.global.nc.f32 	%f111, [%rd54+-8];
$L__BB0_12:
	add.s32 	%r23, %r2, 1;
	setp.ge.s32 	%p7, %r23, %r14;
	mov.f32 	%f112, 0f00000000;
	@%p7 bra 	$L__BB0_14;
	ld.global.nc.f32 	%f112, [%rd54+-4];
$L__BB0_14:
	add.s32 	%r24, %r2, 2;
	setp.ge.s32 	%p8, %r24, %r14;
	mov.f32 	%f113, 0f00000000;
	@%p8 bra 	$L__BB0_16;
	ld.global.nc.f32 	%f113, [%rd54];
$L__BB0_16:
	add.s32 	%r25, %r2, 3;
	setp.ge.s32 	%p9, %r25, %r14;
	mov.f32 	%f114, 0f00000000;
	@%p9 bra 	$L__BB0_18;
	ld.global.nc.f32 	%f114, [%rd54+4];
$L__BB0_18:
	fma.rn.f32 	%f82, %f107, %f111, %f82;
	fma.rn.f32 	%f81, %f107, %f112, %f81;
	fma.rn.f32 	%f80, %f107, %f113, %f80;
	fma.rn.f32 	%f79, %f107, %f114, %f79;
	fma.rn.f32 	%f78, %f108, %f111, %f78;
	fma.rn.f32 	%f77, %f108, %f112, %f77;
	fma.rn.f32 	%f76, %f108, %f113, %f76;
	fma.rn.f32 	%f75, %f108, %f114, %f75;
	fma.rn.f32 	%f83, %f109, %f111, %f83;
	fma.rn.f32 	%f84, %f109, %f112, %f84;
	fma.rn.f32 	%f85, %f109, %f113, %f85;
	fma.rn.f32 	%f86, %f109, %f114, %f86;
	fma.rn.f32 	%f87, %f110, %f111, %f87;
	fma.rn.f32 	%f88, %f110, %f112, %f88;
	fma.rn.f32 	%f89, %f110, %f113, %f89;
	fma.rn.f32 	%f90, %f110, %f114, %f90;
	add.s32 	%r38, %r38, 1;
	setp.eq.s32 	%p10, %r38, 0;
	add.s64 	%rd57, %rd57, 4;
	add.s64 	%rd56, %rd56, 4;
	add.s64 	%rd55, %rd55, 4;
	add.s64 	%rd54, %rd54, %rd6;
	add.s64 	%rd53, %rd53, 4;
	@%p10 bra 	$L__BB0_19;
	bra.uni 	$L__BB0_2;
$L__BB0_19:
	setp.lt.s32 	%p11, %r1, %r12;
	@%p11 bra 	$L__BB0_20;
	bra.uni 	$L__BB0_28;
$L__BB0_20:
	mul.wide.u32 	%rd37, %r1, %r14;
	setp.ge.s32 	%p12, %r2, %r14;
	cvt.u64.u32 	%rd38, %r2;
	add.s64 	%rd39, %rd37, %rd38;
	shl.b64 	%rd40, %rd39, 2;
	add.s64 	%rd18, %rd1, %rd40;
	@%p12 bra 	$L__BB0_22;
	st.global.f32 	[%rd18], %f82;
$L__BB0_22:
	add.s32 	%r26, %r2, 1;
	setp.ge.s32 	%p13, %r26, %r14;
	@%p13 bra 	$L__BB0_24;
	st.global.f32 	[%rd18+4], %f81;
$L__BB0_24:
	add.s32 	%r27, %r2, 2;
	setp.ge.s32 	%p14, %r27, %r14;
	@%p14 bra 	$L__BB0_26;
	st.global.f32 	[%rd18+8], %f80;
$L__BB0_26:
	add.s32 	%r28, %r2, 3;
	setp.ge.s32 	%p15, %r28, %r14;
	@%p15 bra 	$L__BB0_28;
	st.global.f32 	[%rd18+12], %f79;
$L__BB0_28:
	add.s32 	%r9, %r1, 1;
	setp.ge.s32 	%p16, %r9, %r12;
	@%p16 bra 	$L__BB0_37;
	mul.wide.u32 	%rd41, %r9, %r14;
	setp.ge.s32 	%p17, %r2, %r14;
	cvt.u64.u32 	%rd42, %r2;
	add.s64 	%rd43, %rd41, %rd42;
	shl.b64 	%rd44, %rd43, 2;
	add.s64 	%rd19, %rd1, %rd44;
	@%p17 bra 	$L__BB0_31;
	st.global.f32 	[%rd19], %f78;
$L__BB0_31:
	add.s32 	%r29, %r2, 1;
	setp.ge.s32 	%p18, %r29, %r14;
	@%p18 bra 	$L__BB0_33;
	st.global.f32 	[%rd19+4], %f77;
$L__BB0_33:
	add.s32 	%r30, %r2, 2;
	setp.ge.s32 	%p19, %r30, %r14;
	@%p19 bra 	$L__BB0_35;
	st.global.f32 	[%rd19+8], %f76;
$L__BB0_35:
	add.s32 	%r31, %r2, 3;
	setp.ge.s32 	%p20, %r31, %r14;
	@%p20 bra 	$L__BB0_37;
	st.global.f32 	[%rd19+12], %f75;
$L__BB0_37:
	add.s32 	%r10, %r1, 2;
	setp.ge.s32 	%p21, %r10, %r12;
	@%p21 bra 	$L__BB0_46;
	mul.wide.u32 	%rd45, %r10, %r14;
	setp.ge.s32 	%p22, %r2, %r14;
	cvt.u64.u32 	%rd46, %r2;
	add.s64 	%rd47, %rd45, %rd46;
	shl.b64 	%rd48, %rd47, 2;
	add.s64 	%rd20, %rd1, %rd48;
	@%p22 bra 	$L__BB0_40;
	st.global.f32 	[%rd20], %f83;
$L__BB0_40:
	add.s32 	%r32, %r2, 1;
	setp.ge.s32 	%p23, %r32, %r14;
	@%p23 bra 	$L__BB0_42;
	st.global.f32 	[%rd20+4], %f84;
$L__BB0_42:
	add.s32 	%r33, %r2, 2;
	setp.ge.s32 	%p24, %r33, %r14;
	@%p24 bra 	$L__BB0_44;
	st.global.f32 	[%rd20+8], %f85;
$L__BB0_44:
	add.s32 	%r34, %r2, 3;
	setp.ge.s32 	%p25, %r34, %r14;
	@%p25 bra 	$L__BB0_46;
	st.global.f32 	[%rd20+12], %f86;
$L__BB0_46:
	add.s32 	%r11, %r1, 3;
	setp.ge.s32 	%p26, %r11, %r12;
	@%p26 bra 	$L__BB0_55;
	mul.wide.u32 	%rd49, %r11, %r14;
	setp.ge.s32 	%p27, %r2, %r14;
	cvt.u64.u32 	%rd50, %r2;
	add.s64 	%rd51, %rd49, %rd50;
	shl.b64 	%rd52, %rd51, 2;
	add.s64 	%rd21, %rd1, %rd52;
	@%p27 bra 	$L__BB0_49;
	st.global.f32 	[%rd21], %f87;
$L__BB0_49:
	add.s32 	%r35, %r2, 1;
	setp.ge.s32 	%p28, %r35, %r14;
	@%p28 bra 	$L__BB0_51;
	st.global.f32 	[%rd21+4], %f88;
$L__BB0_51:
	add.s32 	%r36, %r2, 2;
	setp.ge.s32 	%p29, %r36, %r14;
	@%p29 bra 	$L__BB0_53;
	st.global.f32 	[%rd21+8], %f89;
$L__BB0_53:
	add.s32 	%r37, %r2, 3;
	setp.ge.s32 	%p30, %r37, %r14;
	@%p30 bra 	$L__BB0_55;
	st.global.f32 	[%rd21+12], %f90;
$L__BB0_55:
	ret;

}


// ===== COMPILED SASS (sm_100) =====

	.target	sm_100

	.elftype	@"ET_EXEC"


//--------------------- .note.nv.tkinfo           --------------------------
	.section	.note.nv.tkinfo,"",@"SHT_NOTE"
	.sectionflags	@"SHF_NOTE_NV_TKINFO"
	.tkinfo
        /*0018*/ 	.word	0x00000002
        /*0030*/ 	.string	""
        /*0030*/ 	.string	"ptxas"
        /*0030*/ 	.string	"Cuda compilation tools, release 13.0, V13.0.88"
        /*0030*/ 	.string	"Build cuda_13.0.r13.0/compiler.36424714_0"
        /*0030*/ 	.string	"-arch sm_100 -m 64 "



//--------------------- .note.nv.cuinfo           --------------------------
	.section	.note.nv.cuinfo,"",@"SHT_NOTE"
	.sectionflags	@"SHF_NOTE_NV_CUINFO"
        /*0018*/ 	.short	0x0002
        /*001a*/ 	.short	0x0064
        /*001c*/ 	.short	0x0082
	.zero		2


//--------------------- .nv.info                  --------------------------
	.section	.nv.info,"",@"SHT_CUDA_INFO"
	.align	4


	//----- nvinfo : EIATTR_REGCOUNT
	.align		4
        /*0000*/ 	.byte	0x04, 0x2f
        /*0002*/ 	.short	(.L_1 - .L_0)
	.align		4
.L_0:
        /*0004*/ 	.word	index@(_Z22matmul_regblock_nosmemPKfS0_Pfiii)
        /*0008*/ 	.word	0x0000002f


	//----- nvinfo : EIATTR_FRAME_SIZE
	.align		4
.L_1:
        /*000c*/ 	.byte	0x04, 0x11
        /*000e*/ 	.short	(.L_3 - .L_2)
	.align		4
.L_2:
        /*0010*/ 	.word	index@(_Z22matmul_regblock_nosmemPKfS0_Pfiii)
        /*0014*/ 	.word	0x00000000


	//----- nvinfo : EIATTR_MIN_STACK_SIZE
	.align		4
.L_3:
        /*0018*/ 	.byte	0x04, 0x12
        /*001a*/ 	.short	(.L_5 - .L_4)
	.align		4
.L_4:
        /*001c*/ 	.word	index@(_Z22matmul_regblock_nosmemPKfS0_Pfiii)
        /*0020*/ 	.word	0x00000000
.L_5:


//--------------------- .nv.compat                --------------------------
	.section	.nv.compat,"",@"SHT_CUDA_COMPAT_INFO"
	.align	4
        /*0000*/ 	.byte	0x02, 0x09, 0x00, 0x00, 0x02, 0x02, 0x01, 0x00, 0x02, 0x05, 0x05, 0x00, 0x03, 0x07, 0x01, 0x01
        /*0010*/ 	.byte	0x02, 0x03, 0x00, 0x00, 0x02, 0x06, 0x01, 0x00, 0x04, 0x0b, 0x08, 0x00, 0x09, 0x00, 0x00, 0x00
        /*0020*/ 	.byte	0x00, 0x00, 0x00, 0x00


//--------------------- .nv.info._Z22matmul_regblock_nosmemPKfS0_Pfiii --------------------------
	.section	.nv.info._Z22matmul_regblock_nosmemPKfS0_Pfiii,"",@"SHT_CUDA_INFO"
	.sectionflags	@""
	.align	4


	//----- nvinfo : EIATTR_CUDA_API_VERSION
	.align		4
        /*0000*/ 	.byte	0x04, 0x37
        /*0002*/ 	.short	(.L_7 - .L_6)
.L_6:
        /*0004*/ 	.word	0x00000082


	//----- nvinfo : EIATTR_KPARAM_INFO
	.align		4
.L_7:
        /*0008*/ 	.byte	0x04, 0x17
        /*000a*/ 	.short	(.L_9 - .L_8)
.L_8:
        /*000c*/ 	.word	0x00000000
        /*0010*/ 	.short	0x0005
        /*0012*/ 	.short	0x0020
        /*0014*/ 	.byte	0x00, 0xf0, 0x11, 0x00


	//----- nvinfo : EIATTR_KPARAM_INFO
	.align		4
.L_9:
        /*0018*/ 	.byte	0x04, 0x17
        /*001a*/ 	.short	(.L_11 - .L_10)
.L_10:
        /*001c*/ 	.word	0x00000000
        /*0020*/ 	.short	0x0004
        /*0022*/ 	.short	0x001c
        /*0024*/ 	.byte	0x00, 0xf0, 0x11, 0x00


	//----- nvinfo : EIATTR_KPARAM_INFO
	.align		4
.L_11:
        /*0028*/ 	.byte	0x04, 0x17
        /*002a*/ 	.short	(.L_13 - .L_12)
.L_12:
        /*002c*/ 	.word	0x00000000
        /*0030*/ 	.short	0x0003
        /*0032*/ 	.short	0x0018
        /*0034*/ 	.byte	0x00, 0xf0, 0x11, 0x00


	//----- nvinfo : EIATTR_KPARAM_INFO
	.align		4
.L_13:
        /*0038*/ 	.byte	0x04, 0x17
        /*003a*/ 	.short	(.L_15 - .L_14)
.L_14:
        /*003c*/ 	.word	0x00000000
        /*0040*/ 	.short	0x0002
        /*0042*/ 	.short	0x0010
        /*0044*/ 	.byte	0x00, 0xf5, 0x21, 0x00


	//----- nvinfo : EIATTR_KPARAM_INFO
	.align		4
.L_15:
        /*0048*/ 	.byte	0x04, 0x17
        /*004a*/ 	.short	(.L_17 - .L_16)
.L_16:
        /*004c*/ 	.word	0x00000000
        /*0050*/ 	.short	0x0001
        /*0052*/ 	.short	0x0008
        /*0054*/ 	.byte	0x00, 0xf5, 0x21, 0x00


	//----- nvinfo : EIATTR_KPARAM_INFO
	.align		4
.L_17:
        /*0058*/ 	.byte	0x04, 0x17
        /*005a*/ 	.short	(.L_19 - .L_18)
.L_18:
        /*005c*/ 	.word	0x00000000
        /*0060*/ 	.short	0x0000
        /*0062*/ 	.short	0x0000
        /*0064*/ 	.byte	0x00, 0xf5, 0x21, 0x00


	//----- nvinfo : EIATTR_SPARSE_MMA_MASK
	.align		4
.L_19:
        /*0068*/ 	.byte	0x03, 0x50
        /*006a*/ 	.short	0x0000


	//----- nvinfo : EIATTR_MAXREG_COUNT
	.align		4
        /*006c*/ 	.byte	0x03, 0x1b
        /*006e*/ 	.short	0x00ff


	//----- nvinfo : EIATTR_MERCURY_ISA_VERSION
	.align		4
        /*0070*/ 	.byte	0x03, 0x5f
        /*0072*/ 	.short	0x0101


	//----- nvinfo : EIATTR_VRC_CTA_INIT_COUNT
	.align		4
        /*0074*/ 	.byte	0x02, 0x4a
	.zero		1
	.zero		1


	//----- nvinfo : EIATTR_EXIT_INSTR_OFFSETS
	.align		4
        /*0078*/ 	.byte	0x04, 0x1c
        /*007a*/ 	.short	(.L_21 - .L_20)


	//   ....[0]....
.L_20:
        /*007c*/ 	.word	0x00000ed0


	//   ....[1]....
        /*0080*/ 	.word	0x00000ff0


	//   ....[2]....
        /*0084*/ 	.word	0x00001010


	//----- nvinfo : EIATTR_CRS_STACK_SIZE
	.align		4
.L_21:
        /*0088*/ 	.byte	0x04, 0x1e
        /*008a*/ 	.short	(.L_23 - .L_22)
.L_22:
        /*008c*/ 	.word	0x00000000


	//----- nvinfo : EIATTR_CBANK_PARAM_SIZE
	.align		4
.L_23:
        /*0090*/ 	.byte	0x03, 0x19
        /*0092*/ 	.short	0x0024


	//----- nvinfo : EIATTR_PARAM_CBANK
	.align		4
        /*0094*/ 	.byte	0x04, 0x0a
        /*0096*/ 	.short	(.L_25 - .L_24)
	.align		4
.L_24:
        /*0098*/ 	.word	index@(.nv.constant0._Z22matmul_regblock_nosmemPKfS0_Pfiii)
        /*009c*/ 	.short	0x0380
        /*009e*/ 	.short	0x0024


	//----- nvinfo : EIATTR_SW_WAR
	.align		4
.L_25:
        /*00a0*/ 	.byte	0x04, 0x36
        /*00a2*/ 	.short	(.L_27 - .L_26)
.L_26:
        /*00a4*/ 	.word	0x00000008
.L_27:


//--------------------- .nv.callgraph             --------------------------
	.section	.nv.callgraph,"",@"SHT_CUDA_CALLGRAPH"
	.align	4
	.sectionentsize	8
	.align		4
        /*0000*/ 	.word	0x00000000
	.align		4
        /*0004*/ 	.word	0xffffffff
	.align		4
        /*0008*/ 	.word	0x00000000
	.align		4
        /*000c*/ 	.word	0xfffffffe
	.align		4
        /*0010*/ 	.word	0x00000000
	.align		4
        /*0014*/ 	.word	0xfffffffd
	.align		4
        /*0018*/ 	.word	0x00000000
	.align		4
        /*001c*/ 	.word	0xfffffffc


//--------------------- .text._Z22matmul_regblock_nosmemPKfS0_Pfiii --------------------------
	.section	.text._Z22matmul_regblock_nosmemPKfS0_Pfiii,"ax",@progbits
	.align	128
        .global         _Z22matmul_regblock_nosmemPKfS0_Pfiii
        .type           _Z22matmul_regblock_nosmemPKfS0_Pfiii,@function
        .size           _Z22matmul_regblock_nosmemPKfS0_Pfiii,(.L_x_9 - _Z22matmul_regblock_nosmemPKfS0_Pfiii)
        .other          _Z22matmul_regblock_nosmemPKfS0_Pfiii,@"STO_CUDA_ENTRY STV_DEFAULT"
_Z22matmul_regblock_nosmemPKfS0_Pfiii:
.text._Z22matmul_regblock_nosmemPKfS0_Pfiii:
[----:B------:R-:W-:Y:S01]  /*0000*/  LDC R1, c[0x0][0x37c] ;  /* 0x0000df00ff017b82 */ /* 0x000fe20000000800 */
[----:B------:R-:W0:Y:S01]  /*0010*/  S2R R0, SR_CTAID.X ;  /* 0x0000000000007919 */ /* 0x000e220000002500 */
[----:B------:R-:W1:Y:S01]  /*0020*/  LDCU UR4, c[0x0][0x39c] ;  /* 0x00007380ff0477ac */ /* 0x000e620008000800 */
[----:B------:R-:W-:Y:S01]  /*0030*/  HFMA2 R20, -RZ, RZ, 0, 0 ;  /* 0x00000000ff147431 */ /* 0x000fe200000001ff */
[----:B------:R-:W-:Y:S01]  /*0040*/  CS2R R24, SRZ ;  /* 0x0000000000187805 */ /* 0x000fe2000001ff00 */
[----:B------:R-:W0:Y:S01]  /*0050*/  S2R R3, SR_TID.X ;  /* 0x0000000000037919 */ /* 0x000e220000002100 */
[----:B------:R-:W-:Y:S01]  /*0060*/  IMAD.MOV.U32 R18, RZ, RZ, RZ ;  /* 0x000000ffff127224 */ /* 0x000fe200078e00ff */
[----:B------:R-:W-:Y:S01]  /*0070*/  CS2R R6, SRZ ;  /* 0x0000000000067805 */ /* 0x000fe2000001ff00 */
[----:B------:R-:W-:Y:S01]  /*0080*/  IMAD.MOV.U32 R16, RZ, RZ, RZ ;  /* 0x000000ffff107224 */ /* 0x000fe200078e00ff */
[----:B------:R-:W2:Y:S01]  /*0090*/  S2R R2, SR_CTAID.Y ;  /* 0x0000000000027919 */ /* 0x000ea20000002600 */
[----:B------:R-:W-:Y:S01]  /*00a0*/  IMAD.MOV.U32 R14, RZ, RZ, RZ ;  /* 0x000000ffff0e7224 */ /* 0x000fe200078e00ff */
[----:B------:R-:W-:Y:S01]  /*00b0*/  CS2R R22, SRZ ;  /* 0x0000000000167805 */ /* 0x000fe2000001ff00 */
[----:B------:R-:W-:Y:S01]  /*00c0*/  IMAD.MOV.U32 R12, RZ, RZ, RZ ;  /* 0x000000ffff0c7224 */ /* 0x000fe200078e00ff */
[----:B------:R-:W2:Y:S01]  /*00d0*/  S2R R5, SR_TID.Y ;  /* 0x0000000000057919 */ /* 0x000ea20000002200 */
[----:B------:R-:W-:Y:S01]  /*00e0*/  IMAD.MOV.U32 R31, RZ, RZ, RZ ;  /* 0x000000ffff1f7224 */ /* 0x000fe200078e00ff */
[----:B------:R-:W3:Y:S01]  /*00f0*/  LDCU.64 UR6, c[0x0][0x358] ;  /* 0x00006b00ff0677ac */ /* 0x000ee20008000a00 */
[----:B-1----:R-:W-:Y:S01]  /*0100*/  UISETP.GE.AND UP0, UPT, UR4, 0x1, UPT ;  /* 0x000000010400788c */ /* 0x002fe2000bf06270 */
[----:B0-----:R-:W-:Y:S01]  /*0110*/  IMAD R3, R0, 0x10, R3 ;  /* 0x0000001000037824 */ /* 0x001fe200078e0203 */
[----:B------:R-:W-:-:S04]  /*0120*/  MOV R0, RZ ;  /* 0x000000ff00007202 */ /* 0x000fc80000000f00 */
[----:B------:R-:W-:Y:S01]  /*0130*/  SHF.L.U32 R8, R3, 0x2, RZ ;  /* 0x0000000203087819 */ /* 0x000fe200000006ff */
[----:B--2---:R-:W-:Y:S02]  /*0140*/  IMAD R21, R2, 0x10, R5 ;  /* 0x0000001002157824 */ /* 0x004fe400078e0205 */
[----:B------:R-:W-:Y:S01]  /*0150*/  HFMA2 R2, -RZ, RZ, 0, 0 ;  /* 0x00000000ff027431 */ /* 0x000fe200000001ff */
[----:B------:R-:W-:Y:S01]  /*0160*/  CS2R R4, SRZ ;  /* 0x0000000000047805 */ /* 0x000fe2000001ff00 */
[----:B------:R-:W-:Y:S01]  /*0170*/  IMAD.SHL.U32 R21, R21, 0x4, RZ ;  /* 0x0000000415157824 */ /* 0x000fe200078e00ff */
[----:B---3--:R-:W-:Y:S06]  /*0180*/  BRA.U !UP0, `(.L_x_0) ;  /* 0x0000000908387547 */ /* 0x008fec000b800000 */
[----:B------:R-:W0:Y:S01]  /*0190*/  LDC R7, c[0x0][0x3a0] ;  /* 0x0000e800ff077b82 */ /* 0x000e220000000800 */
[----:B------:R-:W1:Y:S01]  /*01a0*/  LDCU.64 UR8, c[0x0][0x380] ;  /* 0x00007000ff0877ac */ /* 0x000e620008000a00 */
[C---:B------:R-:W-:Y:S01]  /*01b0*/  VIADD R28, R21.reuse, 0x1 ;  /* 0x00000001151c7836 */ /* 0x040fe20000000000 */
[C---:B------:R-:W-:Y:S01]  /*01c0*/  IADD3 R30, PT, PT, R21.reuse, 0x3, RZ ;  /* 0x00000003151e7810 */ /* 0x040fe20007ffe0ff */
[----:B------:R-:W-:Y:S01]  /*01d0*/  IMAD.WIDE.U32 R2, R21, UR4, RZ ;  /* 0x0000000415027c25 */ /* 0x000fe2000f8e00ff */
[----:B------:R-:W2:Y:S03]  /*01e0*/  LDCU UR5, c[0x0][0x398] ;  /* 0x00007300ff0577ac */ /* 0x000ea60008000800 */
[----:B------:R-:W3:Y:S01]  /*01f0*/  LDC.64 R22, c[0x0][0x388] ;  /* 0x0000e200ff167b82 */ /* 0x000ee20000000a00 */
[----:B------:R-:W-:-:S04]  /*0200*/  IMAD.WIDE.U32 R4, R28, UR4, RZ ;  /* 0x000000041c047c25 */ /* 0x000fc8000f8e00ff */
[----:B------:R-:W-:-:S04]  /*0210*/  IMAD.WIDE.U32 R24, R30, UR4, RZ ;  /* 0x000000041e187c25 */ /* 0x000fc8000f8e00ff */
[----:B------:R-:W-:Y:S01]  /*0220*/  VIADD R0, R8, 0x1 ;  /* 0x0000000108007836 */ /* 0x000fe20000000000 */
[----:B-1----:R-:W-:Y:S01]  /*0230*/  LEA R12, P0, R2, UR8, 0x2 ;  /* 0x00000008020c7c11 */ /* 0x002fe2000f8010ff */
[----:B------:R-:W-:Y:S01]  /*0240*/  VIADD R29, R21, 0x2 ;  /* 0x00000002151d7836 */ /* 0x000fe20000000000 */
[----:B------:R-:W-:Y:S01]  /*0250*/  LEA R14, P1, R4, UR8, 0x2 ;  /* 0x00000008040e7c11 */ /* 0x000fe2000f8210ff */
[----:B------:R-:W-:Y:S01]  /*0260*/  IMAD.MOV.U32 R6, RZ, RZ, RZ ;  /* 0x000000ffff067224 */ /* 0x000fe200078e00ff */
[----:B------:R-:W-:Y:S01]  /*0270*/  LEA.HI.X R13, R2, UR9, R3, 0x2, P0 ;  /* 0x00000009020d7c11 */ /* 0x000fe200080f1403 */
[----:B------:R-:W-:Y:S01]  /*0280*/  VIADD R2, R8, 0x2 ;  /* 0x0000000208027836 */ /* 0x000fe20000000000 */
[----:B------:R-:W-:Y:S01]  /*0290*/  LEA.HI.X R15, R4, UR9, R5, 0x2, P1 ;  /* 0x00000009040f7c11 */ /* 0x000fe200088f1405 */
[----:B------:R-:W-:Y:S01]  /*02a0*/  IMAD.WIDE.U32 R10, R29, UR4, RZ ;  /* 0x000000041d0a7c25 */ /* 0x000fe2000f8e00ff */
[----:B0-----:R-:W-:Y:S02]  /*02b0*/  ISETP.GE.AND P4, PT, R8, R7, PT ;  /* 0x000000070800720c */ /* 0x001fe40003f86270 */
[----:B------:R-:W-:-:S02]  /*02c0*/  LEA R18, P1, R24, UR8, 0x2 ;  /* 0x0000000818127c11 */ /* 0x000fc4000f8210ff */
[-C--:B------:R-:W-:Y:S01]  /*02d0*/  ISETP.GE.AND P5, PT, R0, R7.reuse, PT ;  /* 0x000000070000720c */ /* 0x080fe20003fa6270 */
[----:B---3--:R-:W-:Y:S01]  /*02e0*/  IMAD.WIDE.U32 R22, R8, 0x4, R22 ;  /* 0x0000000408167825 */ /* 0x008fe200078e0016 */
[----:B------:R-:W-:Y:S02]  /*02f0*/  LEA.HI.X R19, R24, UR9, R25, 0x2, P1 ;  /* 0x0000000918137c11 */ /* 0x000fe400088f1419 */
[----:B------:R-:W-:Y:S02]  /*0300*/  ISETP.GE.AND P1, PT, R2, R7, PT ;  /* 0x000000070200720c */ /* 0x000fe40003f26270 */
[----:B------:R-:W-:Y:S02]  /*0310*/  CS2R R2, SRZ ;  /* 0x0000000000027805 */ /* 0x000fe4000001ff00 */
[----:B------:R-:W-:Y:S02]  /*0320*/  LEA R16, P2, R10, UR8, 0x2 ;  /* 0x000000080a107c11 */ /* 0x000fe4000f8410ff */
[----:B------:R-:W-:-:S02]  /*0330*/  IADD3 R0, PT, PT, R8, 0x3, RZ ;  /* 0x0000000308007810 */ /* 0x000fc40007ffe0ff */
[----:B------:R-:W-:Y:S01]  /*0340*/  LEA.HI.X R17, R10, UR9, R11, 0x2, P2 ;  /* 0x000000090a117c11 */ /* 0x000fe200090f140b */
[----:B------:R-:W3:Y:S01]  /*0350*/  @!P4 LDG.E.CONSTANT R2, desc[UR6][R22.64] ;  /* 0x000000061602c981 */ /* 0x000ee2000c1e9900 */
[----:B------:R-:W-:Y:S02]  /*0360*/  ISETP.GE.AND P2, PT, R0, R7, PT ;  /* 0x000000070000720c */ /* 0x000fe40003f46270 */
[----:B--2---:R-:W-:Y:S01]  /*0370*/  ISETP.GE.AND P3, PT, R28, UR5, PT ;  /* 0x000000051c007c0c */ /* 0x004fe2000bf66270 */
[----:B------:R-:W2:Y:S01]  /*0380*/  @!P5 LDG.E.CONSTANT R6, desc[UR6][R22.64+0x4] ;  /* 0x000004061606d981 */ /* 0x000ea2000c1e9900 */
[----:B------:R-:W-:Y:S02]  /*0390*/  ISETP.GE.AND P4, PT, R29, UR5, PT ;  /* 0x000000051d007c0c */ /* 0x000fe4000bf86270 */
[----:B------:R-:W-:Y:S02]  /*03a0*/  ISETP.GE.AND P0, PT, R21, UR5, PT ;  /* 0x0000000515007c0c */ /* 0x000fe4000bf06270 */
[----:B------:R-:W-:-:S02]  /*03b0*/  ISETP.GE.AND P5, PT, R30, UR5, PT ;  /* 0x000000051e007c0c */ /* 0x000fc4000bfa6270 */
[----:B------:R-:W-:Y:S01]  /*03c0*/  CS2R R4, SRZ ;  /* 0x0000000000047805 */ /* 0x000fe2000001ff00 */
[----:B------:R-:W-:Y:S01]  /*03d0*/  IMAD.MOV.U32 R0, RZ, RZ, RZ ;  /* 0x000000ffff007224 */ /* 0x000fe200078e00ff */
[----:B------:R-:W-:Y:S01]  /*03e0*/  MOV R31, RZ ;  /* 0x000000ff001f7202 */ /* 0x000fe20000000f00 */
[----:B------:R-:W-:-:S03]  /*03f0*/  IMAD.MOV.U32 R35, RZ, RZ, RZ ;  /* 0x000000ffff237224 */ /* 0x000fc600078e00ff */
[----:B------:R-:W4:Y:S04]  /*0400*/  @!P1 LDG.E.CONSTANT R4, desc[UR6][R22.64+0x8] ;  /* 0x0000080616049981 */ /* 0x000f28000c1e9900 */
[----:B------:R-:W3:Y:S04]  /*0410*/  @!P3 LDG.E.CONSTANT R5, desc[UR6][R14.64] ;  /* 0x000000060e05b981 */ /* 0x000ee8000c1e9900 */
[----:B------:R-:W5:Y:S04]  /*0420*/  @!P2 LDG.E.CONSTANT R0, desc[UR6][R22.64+0xc] ;  /* 0x00000c061600a981 */ /* 0x000f68000c1e9900 */
[----:B------:R-:W5:Y:S04]  /*0430*/  @!P4 LDG.E.CONSTANT R31, desc[UR6][R16.64] ;  /* 0x00000006101fc981 */ /* 0x000f68000c1e9900 */
[----:B------:R0:W5:Y:S04]  /*0440*/  @!P0 LDG.E.CONSTANT R3, desc[UR6][R12.64] ;  /* 0x000000060c038981 */ /* 0x000168000c1e9900 */
[----:B------:R2:W5:Y:S01]  /*0450*/  @!P5 LDG.E.CONSTANT R35, desc[UR6][R18.64] ;  /* 0x000000061223d981 */ /* 0x000562000c1e9900 */
[----:B------:R-:W-:Y:S01]  /*0460*/  UIADD3 UR4, UPT, UPT, -UR4, 0x1, URZ ;  /* 0x0000000104047890 */ /* 0x000fe2000fffe1ff */
[----:B------:R-:W-:-:S03]  /*0470*/  IADD3 R10, P1, PT, R22, 0x8, RZ ;  /* 0x00000008160a7810 */ /* 0x000fc60007f3e0ff */
[----:B------:R-:W-:Y:S01]  /*0480*/  UISETP.NE.AND UP0, UPT, UR4, URZ, UPT ;  /* 0x000000ff0400728c */ /* 0x000fe2000bf05270 */
[----:B------:R-:W-:Y:S01]  /*0490*/  IADD3 R33, P2, PT, R14, 0x4, RZ ;  /* 0x000000040e217810 */ /* 0x000fe20007f5e0ff */
[----:B------:R-:W-:Y:S01]  /*04a0*/  IMAD.X R11, RZ, RZ, R23, P1 ;  /* 0x000000ffff0b7224 */ /* 0x000fe200008e0617 */
[----:B------:R-:W-:Y:S02]  /*04b0*/  IADD3 R27, P3, PT, R16, 0x4, RZ ;  /* 0x00000004101b7810 */ /* 0x000fe40007f7e0ff */
[----:B------:R-:W-:Y:S02]  /*04c0*/  IADD3 R26, P4, PT, R18, 0x4, RZ ;  /* 0x00000004121a7810 */ /* 0x000fe40007f9e0ff */
[----:B------:R-:W-:Y:S01]  /*04d0*/  IADD3 R32, P1, PT, R12, 0x4, RZ ;  /* 0x000000040c207810 */ /* 0x000fe20007f3e0ff */
[----:B------:R-:W-:Y:S01]  /*04e0*/  IMAD.WIDE.U32 R10, R7, 0x4, R10 ;  /* 0x00000004070a7825 */ /* 0x000fe200078e000a */
[----:B------:R-:W-:Y:S02]  /*04f0*/  IADD3.X R38, PT, PT, RZ, R19, RZ, P4, !PT ;  /* 0x00000013ff267210 */ /* 0x000fe400027fe4ff */
[----:B0-----:R-:W-:Y:S01]  /*0500*/  IADD3.X R13, PT, PT, RZ, R13, RZ, P1, !PT ;  /* 0x0000000dff0d7210 */ /* 0x001fe20000ffe4ff */
[----:B------:R-:W-:-:S02]  /*0510*/  IMAD.X R34, RZ, RZ, R15, P2 ;  /* 0x000000ffff227224 */ /* 0x000fc400010e060f */
[----:B------:R-:W-:Y:S02]  /*0520*/  IMAD.X R36, RZ, RZ, R17, P3 ;  /* 0x000000ffff247224 */ /* 0x000fe400018e0611 */
[-C--:B---3--:R-:W-:Y:S01]  /*0530*/  FFMA R16, R2, R5.reuse, RZ ;  /* 0x0000000502107223 */ /* 0x088fe200000000ff */
[-C--:B--2---:R-:W-:Y:S01]  /*0540*/  FFMA R18, R6, R5.reuse, RZ ;  /* 0x0000000506127223 */ /* 0x084fe200000000ff */
[-C--:B----4-:R-:W-:Y:S01]  /*0550*/  FFMA R20, R4, R5.reuse, RZ ;  /* 0x0000000504147223 */ /* 0x090fe200000000ff */
[----:B-----5:R-:W-:Y:S01]  /*0560*/  FFMA R25, R0, R5, RZ ;  /* 0x0000000500197223 */ /* 0x020fe200000000ff */
[-C--:B------:R-:W-:Y:S01]  /*0570*/  FFMA R24, R2, R31.reuse, RZ ;  /* 0x0000001f02187223 */ /* 0x080fe200000000ff */
[-C--:B------:R-:W-:Y:S01]  /*0580*/  FFMA R23, R6, R31.reuse, RZ ;  /* 0x0000001f06177223 */ /* 0x080fe200000000ff */
[-C--:B------:R-:W-:Y:S01]  /*0590*/  FFMA R22, R4, R31.reuse, RZ ;  /* 0x0000001f04167223 */ /* 0x080fe200000000ff */
[----:B------:R-:W-:Y:S01]  /*05a0*/  FFMA R5, R0, R31, RZ ;  /* 0x0000001f00057223 */ /* 0x000fe200000000ff */
[-C--:B------:R-:W-:Y:S01]  /*05b0*/  FFMA R14, R4, R3.reuse, RZ ;  /* 0x00000003040e7223 */ /* 0x080fe200000000ff */
[-C--:B------:R-:W-:Y:S01]  /*05c0*/  FFMA R7, R2, R3.reuse, RZ ;  /* 0x0000000302077223 */ /* 0x080fe200000000ff */
[----:B------:R-:W-:Y:S01]  /*05d0*/  FFMA R12, R6, R3, RZ ;  /* 0x00000003060c7223 */ /* 0x000fe200000000ff */
[-C--:B------:R-:W-:Y:S01]  /*05e0*/  FFMA R31, R4, R35.reuse, RZ ;  /* 0x00000023041f7223 */ /* 0x080fe200000000ff */
[-C--:B------:R-:W-:Y:S01]  /*05f0*/  FFMA R4, R0, R35.reuse, RZ ;  /* 0x0000002300047223 */ /* 0x080fe200000000ff */
[-C--:B------:R-:W-:Y:S01]  /*0600*/  FFMA R2, R2, R35.reuse, RZ ;  /* 0x0000002302027223 */ /* 0x080fe200000000ff */
[----:B------:R-:W-:Y:S01]  /*0610*/  FFMA R6, R6, R35, RZ ;  /* 0x0000002306067223 */ /* 0x000fe200000000ff */
[----:B------:R-:W-:Y:S01]  /*0620*/  FFMA R0, R0, R3, RZ ;  /* 0x0000000300007223 */ /* 0x000fe200000000ff */
[----:B------:R-:W-:Y:S06]  /*0630*/  BRA.U !UP0, `(.L_x_0) ;  /* 0x00000005080c7547 */ /* 0x000fec000b800000 */
[----:B------:R-:W-:Y:S01]  /*0640*/  IMAD.MOV.U32 R3, RZ, RZ, R32 ;  /* 0x000000ffff037224 */ /* 0x000fe200078e0020 */
[----:B------:R-:W0:Y:S01]  /*0650*/  LDCU UR5, c[0x0][0x398] ;  /* 0x00007300ff0577ac */ /* 0x000e220008000800 */
[----:B------:R-:W-:Y:S01]  /*0660*/  IMAD.MOV.U32 R32, RZ, RZ, R13 ;  /* 0x000000ffff207224 */ /* 0x000fe200078e000d */
[----:B------:R-:W-:Y:S01]  /*0670*/  MOV R13, R33 ;  /* 0x00000021000d7202 */ /* 0x000fe20000000f00 */
[----:B------:R-:W-:Y:S02]  /*0680*/  IMAD.MOV.U32 R15, RZ, RZ, R27 ;  /* 0x000000ffff0f7224 */ /* 0x000fe400078e001b */
[----:B------:R-:W-:-:S07]  /*0690*/  IMAD.MOV.U32 R17, RZ, RZ, R26 ;  /* 0x000000ffff117224 */ /* 0x000fce00078e001a */
.L_x_1:
[----:B0-----:R-:W-:Y:S01]  /*06a0*/  ISETP.GE.AND P5, PT, R28, UR5, PT ;  /* 0x000000051c007c0c */ /* 0x001fe2000bfa6270 */
[----:B------:R-:W-:Y:S01]  /*06b0*/  HFMA2 R33, -RZ, RZ, 0, 0 ;  /* 0x00000000ff217431 */ /* 0x000fe200000001ff */
[----:B------:R-:W0:Y:S01]  /*06c0*/  LDC R19, c[0x0][0x3a0] ;  /* 0x0000e800ff137b82 */ /* 0x000e220000000800 */
[----:B------:R-:W-:Y:S01]  /*06d0*/  @!P0 IMAD.MOV.U32 R26, RZ, RZ, R3 ;  /* 0x000000ffff1a8224 */ /* 0x000fe200078e0003 */
[----:B------:R-:W-:Y:S01]  /*06e0*/  @!P0 MOV R27, R32 ;  /* 0x00000020001b8202 */ /* 0x000fe20000000f00 */
[----:B------:R-:W-:Y:S02]  /*06f0*/  HFMA2 R35, -RZ, RZ, 0, 0 ;  /* 0x00000000ff237431 */ /* 0x000fe400000001ff */
[C---:B------:R-:W-:Y:S02]  /*0700*/  VIADD R40, R8.reuse, 0x1 ;  /* 0x0000000108287836 */ /* 0x040fe40000000000 */
[----:B------:R1:W2:Y:S01]  /*0710*/  @!P0 LDG.E.CONSTANT R33, desc[UR6][R26.64] ;  /* 0x000000061a218981 */ /* 0x0002a2000c1e9900 */
[----:B------:R-:W-:-:S02]  /*0720*/  VIADD R42, R8, 0x2 ;  /* 0x00000002082a7836 */ /* 0x000fc40000000000 */
[----:B------:R-:W-:Y:S02]  /*0730*/  VIADD R44, R8, 0x3 ;  /* 0x00000003082c7836 */ /* 0x000fe40000000000 */
[----:B-1----:R-:W-:Y:S02]  /*0740*/  @!P5 IMAD.MOV.U32 R26, RZ, RZ, R13 ;  /* 0x000000ffff1ad224 */ /* 0x002fe400078e000d */
[----:B------:R-:W-:Y:S01]  /*0750*/  @!P5 IMAD.MOV.U32 R27, RZ, RZ, R34 ;  /* 0x000000ffff1bd224 */ /* 0x000fe200078e0022 */
[----:B------:R-:W-:Y:S02]  /*0760*/  ISETP.GE.AND P6, PT, R30, UR5, PT ;  /* 0x000000051e007c0c */ /* 0x000fe4000bfc6270 */
[----:B0-----:R-:W-:Y:S02]  /*0770*/  ISETP.GE.AND P4, PT, R40, R19, PT ;  /* 0x000000132800720c */ /* 0x001fe40003f86270 */
[----:B------:R0:W3:Y:S01]  /*0780*/  @!P5 LDG.E.CONSTANT R35, desc[UR6][R26.64] ;  /* 0x000000061a23d981 */ /* 0x0000e2000c1e9900 */
[----:B------:R-:W-:-:S02]  /*0790*/  ISETP.GE.AND P5, PT, R29, UR5, PT ;  /* 0x000000051d007c0c */ /* 0x000fc4000bfa6270 */
[-C--:B------:R-:W-:Y:S02]  /*07a0*/  ISETP.GE.AND P3, PT, R42, R19.reuse, PT ;  /* 0x000000132a00720c */ /* 0x080fe40003f66270 */
[-C--:B------:R-:W-:Y:S02]  /*07b0*/  ISETP.GE.AND P2, PT, R44, R19.reuse, PT ;  /* 0x000000132c00720c */ /* 0x080fe40003f46270 */
[----:B------:R-:W-:Y:S02]  /*07c0*/  ISETP.GE.AND P1, PT, R8, R19, PT ;  /* 0x000000130800720c */ /* 0x000fe40003f26270 */
[----:B------:R-:W-:Y:S01]  /*07d0*/  MOV R37, RZ ;  /* 0x000000ff00257202 */ /* 0x000fe20000000f00 */
[----:B------:R-:W-:-:S04]  /*07e0*/  HFMA2 R39, -RZ, RZ, 0, 0 ;  /* 0x00000000ff277431 */ /* 0x000fc800000001ff */
[----:B0-----:R-:W-:Y:S02]  /*07f0*/  @!P5 IMAD.MOV.U32 R26, RZ, RZ, R15 ;  /* 0x000000ffff1ad224 */ /* 0x001fe400078e000f */
[----:B------:R-:W-:Y:S01]  /*0800*/  @!P5 IMAD.MOV.U32 R27, RZ, RZ, R36 ;  /* 0x000000ffff1bd224 */ /* 0x000fe200078e0024 */
[----:B------:R-:W-:Y:S02]  /*0810*/  CS2R R40, SRZ ;  /* 0x0000000000287805 */ /* 0x000fe4000001ff00 */
[----:B------:R-:W-:Y:S02]  /*0820*/  CS2R R42, SRZ ;  /* 0x00000000002a7805 */ /* 0x000fe4000001ff00 */
[----:B------:R0:W4:Y:S04]  /*0830*/  @!P5 LDG.E.CONSTANT R37, desc[UR6][R26.64] ;  /* 0x000000061a25d981 */ /* 0x000128000c1e9900 */
[----:B------:R-:W2:Y:S04]  /*0840*/  @!P4 LDG.E.CONSTANT R41, desc[UR6][R10.64+-0x4] ;  /* 0xfffffc060a29c981 */ /* 0x000ea8000c1e9900 */
[----:B------:R-:W5:Y:S01]  /*0850*/  @!P3 LDG.E.CONSTANT R43, desc[UR6][R10.64] ;  /* 0x000000060a2bb981 */ /* 0x000f62000c1e9900 */
[----:B0-----:R-:W-:-:S02]  /*0860*/  @!P6 IMAD.MOV.U32 R26, RZ, RZ, R17 ;  /* 0x000000ffff1ae224 */ /* 0x001fc400078e0011 */
[----:B------:R-:W-:Y:S01]  /*0870*/  @!P6 IMAD.MOV.U32 R27, RZ, RZ, R38 ;  /* 0x000000ffff1be224 */ /* 0x000fe200078e0026 */
[----:B------:R-:W5:Y:S04]  /*0880*/  @!P2 LDG.E.CONSTANT R42, desc[UR6][R10.64+0x4] ;  /* 0x000004060a2aa981 */ /* 0x000f68000c1e9900 */
[----:B------:R0:W5:Y:S04]  /*0890*/  @!P1 LDG.E.CONSTANT R40, desc[UR6][R10.64+-0x8] ;  /* 0xfffff8060a289981 */ /* 0x000168000c1e9900 */
[----:B------:R-:W5:Y:S01]  /*08a0*/  @!P6 LDG.E.CONSTANT R39, desc[UR6][R26.64] ;  /* 0x000000061a27e981 */ /* 0x000f62000c1e9900 */
[----:B------:R-:W-:-:S04]  /*08b0*/  UIADD3 UR4, UPT, UPT, UR4, 0x1, URZ ;  /* 0x0000000104047890 */ /* 0x000fc8000fffe0ff */
[----:B------:R-:W-:Y:S01]  /*08c0*/  UISETP.NE.AND UP0, UPT, UR4, URZ, UPT ;  /* 0x000000ff0400728c */ /* 0x000fe2000bf05270 */
[----:B------:R-:W-:Y:S02]  /*08d0*/  IADD3 R13, P2, PT, R13, 0x4, RZ ;  /* 0x000000040d0d7810 */ /* 0x000fe40007f5e0ff */
[----:B------:R-:W-:Y:S02]  /*08e0*/  IADD3 R15, P3, PT, R15, 0x4, RZ ;  /* 0x000000040f0f7810 */ /* 0x000fe40007f7e0ff */
[----:B------:R-:W-:Y:S02]  /*08f0*/  IADD3 R3, P1, PT, R3, 0x4, RZ ;  /* 0x0000000403037810 */ /* 0x000fe40007f3e0ff */
[----:B------:R-:W-:Y:S01]  /*0900*/  IADD3 R17, P4, PT, R17, 0x4, RZ ;  /* 0x0000000411117810 */ /* 0x000fe20007f9e0ff */
[----:B0-----:R-:W-:Y:S01]  /*0910*/  IMAD.WIDE.U32 R10, R19, 0x4, R10 ;  /* 0x00000004130a7825 */ /* 0x001fe200078e000a */
[----:B------:R-:W-:Y:S02]  /*0920*/  IADD3.X R32, PT, PT, RZ, R32, RZ, P1, !PT ;  /* 0x00000020ff207210 */ /* 0x000fe40000ffe4ff */
[----:B------:R-:W-:Y:S01]  /*0930*/  IADD3.X R38, PT, PT, RZ, R38, RZ, P4, !PT ;  /* 0x00000026ff267210 */ /* 0x000fe200027fe4ff */
[----:B------:R-:W-:-:S02]  /*0940*/  IMAD.X R34, RZ, RZ, R34, P2 ;  /* 0x000000ffff227224 */ /* 0x000fc400010e0622 */
[----:B------:R-:W-:Y:S02]  /*0950*/  IMAD.X R36, RZ, RZ, R36, P3 ;  /* 0x000000ffff247224 */ /* 0x000fe400018e0624 */
[C---:B--2---:R-:W-:Y:S01]  /*0960*/  FFMA R12, R41.reuse, R33, R12 ;  /* 0x00000021290c7223 */ /* 0x044fe2000000000c */
[C---:B---3--:R-:W-:Y:S01]  /*0970*/  FFMA R18, R41.reuse, R35, R18 ;  /* 0x0000002329127223 */ /* 0x048fe20000000012 */
[----:B----4-:R-:W-:Y:S01]  /*0980*/  FFMA R23, R41, R37, R23 ;  /* 0x0000002529177223 */ /* 0x010fe20000000017 */
[C---:B-----5:R-:W-:Y:S01]  /*0990*/  FFMA R14, R43.reuse, R33, R14 ;  /* 0x000000212b0e7223 */ /* 0x060fe2000000000e */
[C---:B------:R-:W-:Y:S01]  /*09a0*/  FFMA R20, R43.reuse, R35, R20 ;  /* 0x000000232b147223 */ /* 0x040fe20000000014 */
[----:B------:R-:W-:Y:S01]  /*09b0*/  FFMA R22, R43, R37, R22 ;  /* 0x000000252b167223 */ /* 0x000fe20000000016 */
[C---:B------:R-:W-:Y:S01]  /*09c0*/  FFMA R0, R42.reuse, R33, R0 ;  /* 0x000000212a007223 */ /* 0x040fe20000000000 */
[C---:B------:R-:W-:Y:S01]  /*09d0*/  FFMA R25, R42.reuse, R35, R25 ;  /* 0x000000232a197223 */ /* 0x040fe20000000019 */
[----:B------:R-:W-:Y:S01]  /*09e0*/  FFMA R5, R42, R37, R5 ;  /* 0x000000252a057223 */ /* 0x000fe20000000005 */
[C---:B------:R-:W-:Y:S01]  /*09f0*/  FFMA R7, R40.reuse, R33, R7 ;  /* 0x0000002128077223 */ /* 0x040fe20000000007 */
[C---:B------:R-:W-:Y:S01]  /*0a00*/  FFMA R16, R40.reuse, R35, R16 ;  /* 0x0000002328107223 */ /* 0x040fe20000000010 */
[C---:B------:R-:W-:Y:S01]  /*0a10*/  FFMA R24, R40.reuse, R37, R24 ;  /* 0x0000002528187223 */ /* 0x040fe20000000018 */
[-C--:B------:R-:W-:Y:S01]  /*0a20*/  FFMA R2, R40, R39.reuse, R2 ;  /* 0x0000002728027223 */ /* 0x080fe20000000002 */
[-C--:B------:R-:W-:Y:S01]  /*0a30*/  FFMA R6, R41, R39.reuse, R6 ;  /* 0x0000002729067223 */ /* 0x080fe20000000006 */
[-C--:B------:R-:W-:Y:S01]  /*0a40*/  FFMA R31, R43, R39.reuse, R31 ;  /* 0x000000272b1f7223 */ /* 0x080fe2000000001f */
[----:B------:R-:W-:Y:S01]  /*0a50*/  FFMA R4, R42, R39, R4 ;  /* 0x000000272a047223 */ /* 0x000fe20000000004 */
[----:B------:R-:W-:Y:S06]  /*0a60*/  BRA.U UP0, `(.L_x_1) ;  /* 0xfffffffd000c7547 */ /* 0x000fec000b83ffff */
.L_x_0:
[----:B------:R-:W0:Y:S01]  /*0a70*/  LDCU UR8, c[0x0][0x398] ;  /* 0x00007300ff0877ac */ /* 0x000e220008000800 */
[C---:B------:R-:W-:Y:S01]  /*0a80*/  VIADD R13, R21.reuse, 0x1 ;  /* 0x00000001150d7836 */ /* 0x040fe20000000000 */
[C---:B------:R-:W-:Y:S01]  /*0a90*/  IADD3 R3, PT, PT, R21.reuse, 0x3, RZ ;  /* 0x0000000315037810 */ /* 0x040fe20007ffe0ff */
[C---:B------:R-:W-:Y:S01]  /*0aa0*/  VIADD R15, R21.reuse, 0x2 ;  /* 0x00000002150f7836 */ /* 0x040fe20000000000 */
[----:B------:R-:W-:Y:S01]  /*0ab0*/  BSSY.RECONVERGENT B0, `(.L_x_2) ;  /* 0x0000017000007945 */ /* 0x000fe20003800200 */
[----:B0-----:R-:W-:Y:S02]  /*0ac0*/  ISETP.GE.AND P3, PT, R21, UR8, PT ;  /* 0x0000000815007c0c */ /* 0x001fe4000bf66270 */
[----:B------:R-:W-:Y:S02]  /*0ad0*/  ISETP.GE.AND P2, PT, R13, UR8, PT ;  /* 0x000000080d007c0c */ /* 0x000fe4000bf46270 */
[----:B------:R-:W-:Y:S02]  /*0ae0*/  ISETP.GE.AND P0, PT, R15, UR8, PT ;  /* 0x000000080f007c0c */ /* 0x000fe4000bf06270 */
[----:B------:R-:W-:-:S07]  /*0af0*/  ISETP.GE.AND P1, PT, R3, UR8, PT ;  /* 0x0000000803007c0c */ /* 0x000fce000bf26270 */
[----:B------:R-:W-:Y:S06]  /*0b00*/  @P3 BRA `(.L_x_3) ;  /* 0x0000000000443947 */ /* 0x000fec0003800000 */
[----:B------:R-:W0:Y:S01]  /*0b10*/  LDCU UR9, c[0x0][0x3a0] ;  /* 0x00007400ff0977ac */ /* 0x000e220008000800 */
[----:B------:R-:W-:Y:S02]  /*0b20*/  IMAD.MOV.U32 R9, RZ, RZ, RZ ;  /* 0x000000ffff097224 */ /* 0x000fe400078e00ff */
[C---:B------:R-:W-:Y:S01]  /*0b30*/  VIADD R17, R8.reuse, 0x1 ;  /* 0x0000000108117836 */ /* 0x040fe20000000000 */
[----:B------:R-:W1:Y:S01]  /*0b40*/  LDCU.64 UR4, c[0x0][0x390] ;  /* 0x00007200ff0477ac */ /* 0x000e620008000a00 */
[C---:B------:R-:W-:Y:S02]  /*0b50*/  VIADD R19, R8.reuse, 0x3 ;  /* 0x0000000308137836 */ /* 0x040fe40000000000 */
[----:B0-----:R-:W-:Y:S01]  /*0b60*/  IMAD.WIDE.U32 R10, R21, UR9, R8 ;  /* 0x00000009150a7c25 */ /* 0x001fe2000f8e0008 */
[----:B------:R-:W-:Y:S02]  /*0b70*/  ISETP.GE.AND P4, PT, R17, UR9, PT ;  /* 0x0000000911007c0c */ /* 0x000fe4000bf86270 */
[----:B------:R-:W-:-:S02]  /*0b80*/  IADD3 R17, PT, PT, R8, 0x2, RZ ;  /* 0x0000000208117810 */ /* 0x000fc40007ffe0ff */
[----:B-1----:R-:W-:Y:S02]  /*0b90*/  LEA R26, P6, R10, UR4, 0x2 ;  /* 0x000000040a1a7c11 */ /* 0x002fe4000f8c10ff */
[----:B------:R-:W-:Y:S02]  /*0ba0*/  ISETP.GE.AND P5, PT, R8, UR9, PT ;  /* 0x0000000908007c0c */ /* 0x000fe4000bfa6270 */
[----:B------:R-:W-:Y:S02]  /*0bb0*/  LEA.HI.X R27, R10, UR5, R11, 0x2, P6 ;  /* 0x000000050a1b7c11 */ /* 0x000fe4000b0f140b */
[----:B------:R-:W-:Y:S02]  /*0bc0*/  ISETP.GE.AND P3, PT, R17, UR9, PT ;  /* 0x0000000911007c0c */ /* 0x000fe4000bf66270 */
[----:B------:R-:W-:Y:S01]  /*0bd0*/  ISETP.GE.AND P6, PT, R19, UR9, PT ;  /* 0x0000000913007c0c */ /* 0x000fe2000bfc6270 */
[----:B------:R0:W-:Y:S06]  /*0be0*/  @!P4 STG.E desc[UR6][R26.64+0x4], R12 ;  /* 0x0000040c1a00c986 */ /* 0x0001ec000c101906 */
[----:B------:R0:W-:Y:S04]  /*0bf0*/  @!P5 STG.E desc[UR6][R26.64], R7 ;  /* 0x000000071a00d986 */ /* 0x0001e8000c101906 */
[----:B------:R0:W-:Y:S04]  /*0c00*/  @!P3 STG.E desc[UR6][R26.64+0x8], R14 ;  /* 0x0000080e1a00b986 */ /* 0x0001e8000c101906 */
[----:B------:R0:W-:Y:S02]  /*0c10*/  @!P6 STG.E desc[UR6][R26.64+0xc], R0 ;  /* 0x00000c001a00e986 */ /* 0x0001e4000c101906 */
.L_x_3:
[----:B------:R-:W-:Y:S05]  /*0c20*/  BSYNC.RECONVERGENT B0 ;  /* 0x0000000000007941 */ /* 0x000fea0003800200 */
.L_x_2:
[----:B------:R-:W-:Y:S04]  /*0c30*/  BSSY.RECONVERGENT B0, `(.L_x_4) ;  /* 0x0000014000007945 */ /* 0x000fe80003800200 */
[----:B------:R-:W-:Y:S05]  /*0c40*/  @P2 BRA `(.L_x_5) ;  /* 0x0000000000482947 */ /* 0x000fea0003800000 */
[----:B------:R-:W1:Y:S01]  /*0c50*/  LDCU UR4, c[0x0][0x3a0] ;  /* 0x00007400ff0477ac */ /* 0x000e620008000800 */
[----:B------:R-:W-:Y:S01]  /*0c60*/  MOV R10, R8 ;  /* 0x00000008000a7202 */ /* 0x000fe20000000f00 */
[C---:B0-----:R-:W-:Y:S01]  /*0c70*/  VIADD R0, R8.reuse, 0x1 ;  /* 0x0000000108007836 */ /* 0x041fe20000000000 */
[C---:B------:R-:W-:Y:S01]  /*0c80*/  IADD3 R12, PT, PT, R8.reuse, 0x3, RZ ;  /* 0x00000003080c7810 */ /* 0x040fe20007ffe0ff */
[----:B------:R-:W0:Y:S01]  /*0c90*/  LDCU.64 UR10, c[0x0][0x390] ;  /* 0x00007200ff0a77ac */ /* 0x000e220008000a00 */
[----:B------:R-:W-:Y:S02]  /*0ca0*/  IMAD.MOV.U32 R11, RZ, RZ, RZ ;  /* 0x000000ffff0b7224 */ /* 0x000fe400078e00ff */
[----:B------:R-:W-:Y:S02]  /*0cb0*/  VIADD R7, R8, 0x2 ;  /* 0x0000000208077836 */ /* 0x000fe40000000000 */
[----:B-1----:R-:W-:Y:S01]  /*0cc0*/  IMAD.WIDE.U32 R10, R13, UR4, R10 ;  /* 0x000000040d0a7c25 */ /* 0x002fe2000f8e000a */
[----:B------:R-:W-:-:S02]  /*0cd0*/  ISETP.GE.AND P4, PT, R0, UR4, PT ;  /* 0x0000000400007c0c */ /* 0x000fc4000bf86270 */
[----:B------:R-:W-:Y:S02]  /*0ce0*/  ISETP.GE.AND P3, PT, R8, UR4, PT ;  /* 0x0000000408007c0c */ /* 0x000fe4000bf66270 */
[----:B------:R-:W-:Y:S02]  /*0cf0*/  ISETP.GE.AND P5, PT, R7, UR4, PT ;  /* 0x0000000407007c0c */ /* 0x000fe4000bfa6270 */
[----:B------:R-:W-:Y:S02]  /*0d00*/  ISETP.GE.AND P6, PT, R12, UR4, PT ;  /* 0x000000040c007c0c */ /* 0x000fe4000bfc6270 */
[----:B0-----:R-:W-:-:S04]  /*0d10*/  LEA R12, P2, R10, UR10, 0x2 ;  /* 0x0000000a0a0c7c11 */ /* 0x001fc8000f8410ff */
[----:B------:R-:W-:-:S05]  /*0d20*/  LEA.HI.X R13, R10, UR11, R11, 0x2, P2 ;  /* 0x0000000b0a0d7c11 */ /* 0x000fca00090f140b */
[----:B------:R1:W-:Y:S04]  /*0d30*/  @!P3 STG.E desc[UR6][R12.64], R16 ;  /* 0x000000100c00b986 */ /* 0x0003e8000c101906 */
[----:B------:R1:W-:Y:S04]  /*0d40*/  @!P4 STG.E desc[UR6][R12.64+0x4], R18 ;  /* 0x000004120c00c986 */ /* 0x0003e8000c101906 */
[----:B------:R1:W-:Y:S04]  /*0d50*/  @!P5 STG.E desc[UR6][R12.64+0x8], R20 ;  /* 0x000008140c00d986 */ /* 0x0003e8000c101906 */
[----:B------:R1:W-:Y:S02]  /*0d60*/  @!P6 STG.E desc[UR6][R12.64+0xc], R25 ;  /* 0x00000c190c00e986 */ /* 0x0003e4000c101906 */
.L_x_5:
[----:B------:R-:W-:Y:S05]  /*0d70*/  BSYNC.RECONVERGENT B0 ;  /* 0x0000000000007941 */ /* 0x000fea0003800200 */
.L_x_4:
[----:B------:R-:W-:Y:S04]  /*0d80*/  BSSY.RECONVERGENT B0, `(.L_x_6) ;  /* 0x0000014000007945 */ /* 0x000fe80003800200 */
[----:B------:R-:W-:Y:S05]  /*0d90*/  @P0 BRA `(.L_x_7) ;  /* 0x0000000000480947 */ /* 0x000fea0003800000 */
[----:B------:R-:W2:Y:S01]  /*0da0*/  LDCU UR4, c[0x0][0x3a0] ;  /* 0x00007400ff0477ac */ /* 0x000ea20008000800 */
[----:B------:R-:W-:Y:S02]  /*0db0*/  HFMA2 R11, -RZ, RZ, 0, 0 ;  /* 0x00000000ff0b7431 */ /* 0x000fe400000001ff */
[C---:B0-----:R-:W-:Y:S01]  /*0dc0*/  VIADD R0, R8.reuse, 0x1 ;  /* 0x0000000108007836 */ /* 0x041fe20000000000 */
[----:B------:R-:W0:Y:S01]  /*0dd0*/  LDCU.64 UR10, c[0x0][0x390] ;  /* 0x00007200ff0a77ac */ /* 0x000e220008000a00 */
[----:B------:R-:W-:Y:S02]  /*0de0*/  IMAD.MOV.U32 R10, RZ, RZ, R8 ;  /* 0x000000ffff0a7224 */ /* 0x000fe400078e0008 */
[C---:B------:R-:W-:Y:S02]  /*0df0*/  VIADD R7, R8.reuse, 0x2 ;  /* 0x0000000208077836 */ /* 0x040fe40000000000 */
[----:B-1----:R-:W-:Y:S02]  /*0e00*/  VIADD R12, R8, 0x3 ;  /* 0x00000003080c7836 */ /* 0x002fe40000000000 */
[----:B--2---:R-:W-:Y:S01]  /*0e10*/  IMAD.WIDE.U32 R10, R15, UR4, R10 ;  /* 0x000000040f0a7c25 */ /* 0x004fe2000f8e000a */
        /* <DEDUP_REMOVED lines=10> */
.L_x_7:
[----:B------:R-:W-:Y:S05]  /*0ec0*/  BSYNC.RECONVERGENT B0 ;  /* 0x0000000000007941 */ /* 0x000fea0003800200 */
.L_x_6:
[----:B------:R-:W-:Y:S05]  /*0ed0*/  @P1 EXIT ;  /* 0x000000000000194d */ /* 0x000fea0003800000 */
[----:B------:R-:W3:Y:S01]  /*0ee0*/  LDCU UR4, c[0x0][0x3a0] ;  /* 0x00007400ff0477ac */ /* 0x000ee20008000800 */
[----:B------:R-:W-:Y:S01]  /*0ef0*/  MOV R11, RZ ;  /* 0x000000ff000b7202 */ /* 0x000fe20000000f00 */
[----:B------:R-:W-:Y:S01]  /*0f00*/  IMAD.MOV.U32 R10, RZ, RZ, R8 ;  /* 0x000000ffff0a7224 */ /* 0x000fe200078e0008 */
[C---:B0-----:R-:W-:Y:S01]  /*0f10*/  IADD3 R0, PT, PT, R8.reuse, 0x1, RZ ;  /* 0x0000000108007810 */ /* 0x041fe20007ffe0ff */
[----:B------:R-:W1:Y:S02]  /*0f20*/  LDCU.64 UR8, c[0x0][0x390] ;  /* 0x00007200ff0877ac */ /* 0x000e640008000a00 */
[----:B---3--:R-:W-:Y:S01]  /*0f30*/  IMAD.WIDE.U32 R10, R3, UR4, R10 ;  /* 0x00000004030a7c25 */ /* 0x008fe2000f8e000a */
[----:B------:R-:W-:Y:S02]  /*0f40*/  ISETP.GE.AND P1, PT, R8, UR4, PT ;  /* 0x0000000408007c0c */ /* 0x000fe4000bf26270 */
[----:B------:R-:W-:Y:S01]  /*0f50*/  ISETP.GE.AND P2, PT, R0, UR4, PT ;  /* 0x0000000400007c0c */ /* 0x000fe2000bf46270 */
[----:B------:R-:W-:Y:S01]  /*0f60*/  VIADD R3, R8, 0x2 ;  /* 0x0000000208037836 */ /* 0x000fe20000000000 */
[----:B-12---:R-:W-:-:S02]  /*0f70*/  LEA R12, P0, R10, UR8, 0x2 ;  /* 0x000000080a0c7c11 */ /* 0x006fc4000f8010ff */
[----:B------:R-:W-:Y:S02]  /*0f80*/  IADD3 R8, PT, PT, R8, 0x3, RZ ;  /* 0x0000000308087810 */ /* 0x000fe40007ffe0ff */
[----:B------:R-:W-:Y:S02]  /*0f90*/  ISETP.GE.AND P3, PT, R3, UR4, PT ;  /* 0x0000000403007c0c */ /* 0x000fe4000bf66270 */
[----:B------:R-:W-:Y:S02]  /*0fa0*/  LEA.HI.X R13, R10, UR9, R11, 0x2, P0 ;  /* 0x000000090a0d7c11 */ /* 0x000fe400080f140b */
[----:B------:R-:W-:-:S03]  /*0fb0*/  ISETP.GE.AND P0, PT, R8, UR4, PT ;  /* 0x0000000408007c0c */ /* 0x000fc6000bf06270 */
[----:B------:R0:W-:Y:S04]  /*0fc0*/  @!P1 STG.E desc[UR6][R12.64], R2 ;  /* 0x000000020c009986 */ /* 0x0001e8000c101906 */
[----:B------:R0:W-:Y:S04]  /*0fd0*/  @!P2 STG.E desc[UR6][R12.64+0x4], R6 ;  /* 0x000004060c00a986 */ /* 0x0001e8000c101906 */
[----:B------:R0:W-:Y:S02]  /*0fe0*/  @!P3 STG.E desc[UR6][R12.64+0x8], R31 ;  /* 0x0000081f0c00b986 */ /* 0x0001e4000c101906 */
[----:B------:R-:W-:Y:S05]  /*0ff0*/  @P0 EXIT ;  /* 0x000000000000094d */ /* 0x000fea0003800000 */
[----:B------:R-:W-:Y:S01]  /*1000*/  STG.E desc[UR6][R12.64+0xc], R4 ;  /* 0x00000c040c007986 */ /* 0x000fe2000c101906 */
[----:B------:R-:W-:Y:S05]  /*1010*/  EXIT ;  /* 0x000000000000794d */ /* 0x000fea0003800000 */
.L_x_8:
[----:B------:R-:W-:-:S00]  /*1020*/  BRA `(.L_x_8) ;  /* 0xfffffffc00fc7947 */ /* 0x000fc0000383ffff */
[----:B------:R-:W-:-:S00]  /*1030*/  NOP ;  /* 0x0000000000007918 */ /* 0x000fc00000000000 */
        /* <DEDUP_REMOVED lines=12> */
.L_x_9:


//--------------------- .nv.shared.reserved.0     --------------------------
	.section	.nv.shared.reserved.0,"aw",@nobits
	.weak		__nv_reservedSMEM_offset_0_alias
	.size		__nv_reservedSMEM_offset_0_alias, 0, 64
	.other		__nv_reservedSMEM_offset_0_alias,@"STO_CUDA_RESERVED_SHARED STV_DEFAULT"
__nv_reservedSMEM_offset_0_alias:
	.zero		0
	.zero		64


//--------------------- .nv.constant0._Z22matmul_regblock_nosmemPKfS0_Pfiii --------------------------
	.section	.nv.constant0._Z22matmul_regblock_nosmemPKfS0_Pfiii,"a",@progbits
	.sectionflags	@""
	.align	4
.nv.constant0._Z22matmul_regblock_nosmemPKfS0_Pfiii:
	.zero		932


//--------------------- SYMBOLS --------------------------

	.type		.nv.reservedSmem.offset0,@object
	.size		.nv.reservedSmem.offset0,0x4
